//
// Generated by NVIDIA NVVM Compiler
//
// Compiler Build ID: CL-36424714
// Cuda compilation tools, release 13.0, V13.0.88
// Based on NVVM 20.0.0
//

.version 9.0
.target sm_100
.address_size 64

	// .globl	_Z17avg_pool2d_kernelPKfPfiiiiii

.visible .entry _Z17avg_pool2d_kernelPKfPfiiiiii(
	.param .u64 .ptr .align 1 _Z17avg_pool2d_kernelPKfPfiiiiii_param_0,
	.param .u64 .ptr .align 1 _Z17avg_pool2d_kernelPKfPfiiiiii_param_1,
	.param .u32 _Z17avg_pool2d_kernelPKfPfiiiiii_param_2,
	.param .u32 _Z17avg_pool2d_kernelPKfPfiiiiii_param_3,
	.param .u32 _Z17avg_pool2d_kernelPKfPfiiiiii_param_4,
	.param .u32 _Z17avg_pool2d_kernelPKfPfiiiiii_param_5,
	.param .u32 _Z17avg_pool2d_kernelPKfPfiiiiii_param_6,
	.param .u32 _Z17avg_pool2d_kernelPKfPfiiiiii_param_7
)
{
	.reg .pred 	%p<18>;
	.reg .b32 	%r<35>;
	.reg .b32 	%f<19>;
	.reg .b64 	%rd<11>;

	ld.param.u64 	%rd5, [_Z17avg_pool2d_kernelPKfPfiiiiii_param_0];
	ld.param.u64 	%rd4, [_Z17avg_pool2d_kernelPKfPfiiiiii_param_1];
	ld.param.u32 	%r17, [_Z17avg_pool2d_kernelPKfPfiiiiii_param_2];
	ld.param.u32 	%r18, [_Z17avg_pool2d_kernelPKfPfiiiiii_param_3];
	ld.param.u32 	%r13, [_Z17avg_pool2d_kernelPKfPfiiiiii_param_4];
	ld.param.u32 	%r14, [_Z17avg_pool2d_kernelPKfPfiiiiii_param_5];
	ld.param.u32 	%r15, [_Z17avg_pool2d_kernelPKfPfiiiiii_param_6];
	ld.param.u32 	%r16, [_Z17avg_pool2d_kernelPKfPfiiiiii_param_7];
	cvta.to.global.u64 	%rd1, %rd5;
	mov.u32 	%r19, %ctaid.z;
	mov.u32 	%r20, %ntid.z;
	mov.u32 	%r21, %tid.z;
	mad.lo.s32 	%r1, %r19, %r20, %r21;
	mov.u32 	%r22, %ctaid.y;
	mov.u32 	%r23, %ntid.y;
	mov.u32 	%r24, %tid.y;
	mad.lo.s32 	%r25, %r22, %r23, %r24;
	mov.u32 	%r26, %ctaid.x;
	mov.u32 	%r27, %ntid.x;
	mul.lo.s32 	%r3, %r26, %r27;
	mov.u32 	%r4, %tid.x;
	add.s32 	%r5, %r3, %r4;
	setp.ge.s32 	%p1, %r1, %r17;
	setp.ge.s32 	%p2, %r25, %r18;
	or.pred  	%p3, %p1, %p2;
	setp.ge.s32 	%p4, %r5, %r15;
	or.pred  	%p5, %p3, %p4;
	@%p5 bra 	$L__BB0_10;
	shl.b32 	%r6, %r5, 1;
	shl.b32 	%r7, %r4, 1;
	mad.lo.s32 	%r8, %r18, %r1, %r25;
	setp.ge.s32 	%p6, %r6, %r13;
	mad.lo.s32 	%r9, %r8, %r13, %r6;
	setp.ge.s32 	%p7, %r7, %r14;
	mad.lo.s32 	%r29, %r9, %r14, %r7;
	mul.wide.s32 	%rd6, %r29, 4;
	add.s64 	%rd2, %rd1, %rd6;
	mov.f32 	%f16, 0f00000000;
	or.pred  	%p8, %p6, %p7;
	@%p8 bra 	$L__BB0_3;
	ld.global.f32 	%f10, [%rd2];
	add.f32 	%f16, %f10, 0f00000000;
$L__BB0_3:
	setp.ge.s32 	%p9, %r6, %r13;
	add.s32 	%r10, %r7, 1;
	setp.ge.s32 	%p10, %r10, %r14;
	or.pred  	%p11, %p9, %p10;
	@%p11 bra 	$L__BB0_5;
	ld.global.f32 	%f11, [%rd2+4];
	add.f32 	%f16, %f16, %f11;
$L__BB0_5:
	setp.ge.s32 	%p12, %r7, %r14;
	shl.b32 	%r30, %r3, 1;
	add.s32 	%r11, %r10, %r30;
	setp.ge.s32 	%p13, %r11, %r13;
	mad.lo.s32 	%r31, %r14, %r9, %r14;
	add.s32 	%r32, %r7, %r31;
	mul.wide.s32 	%rd7, %r32, 4;
	add.s64 	%rd3, %rd1, %rd7;
	or.pred  	%p14, %p13, %p12;
	@%p14 bra 	$L__BB0_7;
	ld.global.f32 	%f12, [%rd3];
	add.f32 	%f16, %f16, %f12;
$L__BB0_7:
	setp.ge.s32 	%p15, %r11, %r13;
	setp.ge.s32 	%p16, %r10, %r14;
	or.pred  	%p17, %p15, %p16;
	@%p17 bra 	$L__BB0_9;
	ld.global.f32 	%f13, [%rd3+4];
	add.f32 	%f16, %f16, %f13;
$L__BB0_9:
	mul.f32 	%f14, %f16, 0f3E800000;
	mad.lo.s32 	%r33, %r8, %r15, %r5;
	mad.lo.s32 	%r34, %r33, %r16, %r4;
	cvta.to.global.u64 	%rd8, %rd4;
	mul.wide.s32 	%rd9, %r34, 4;
	add.s64 	%rd10, %rd8, %rd9;
	st.global.f32 	[%rd10], %f14;
$L__BB0_10:
	ret;

}
	// .globl	_Z10svd_kernelPKfPfiiii
.visible .entry _Z10svd_kernelPKfPfiiii(
	.param .u64 .ptr .align 1 _Z10svd_kernelPKfPfiiii_param_0,
	.param .u64 .ptr .align 1 _Z10svd_kernelPKfPfiiii_param_1,
	.param .u32 _Z10svd_kernelPKfPfiiii_param_2,
	.param .u32 _Z10svd_kernelPKfPfiiii_param_3,
	.param .u32 _Z10svd_kernelPKfPfiiii_param_4,
	.param .u32 _Z10svd_kernelPKfPfiiii_param_5
)
{
	.reg .pred 	%p<18>;
	.reg .b32 	%r<54>;
	.reg .b32 	%f<90>;
	.reg .b64 	%rd<16>;

	ld.param.u64 	%rd5, [_Z10svd_kernelPKfPfiiii_param_0];
	ld.param.u64 	%rd4, [_Z10svd_kernelPKfPfiiii_param_1];
	ld.param.u32 	%r26, [_Z10svd_kernelPKfPfiiii_param_2];
	ld.param.u32 	%r27, [_Z10svd_kernelPKfPfiiii_param_3];
	ld.param.u32 	%r24, [_Z10svd_kernelPKfPfiiii_param_4];
	ld.param.u32 	%r25, [_Z10svd_kernelPKfPfiiii_param_5];
	cvta.to.global.u64 	%rd1, %rd5;
	mov.u32 	%r28, %ctaid.z;
	mov.u32 	%r29, %ntid.z;
	mov.u32 	%r30, %tid.z;
	mad.lo.s32 	%r1, %r28, %r29, %r30;
	mov.u32 	%r31, %ctaid.y;
	mov.u32 	%r32, %ntid.y;
	mov.u32 	%r33, %tid.y;
	mad.lo.s32 	%r34, %r31, %r32, %r33;
	mov.u32 	%r35, %ctaid.x;
	mov.u32 	%r36, %ntid.x;
	mul.lo.s32 	%r37, %r35, %r36;
	mov.u32 	%r38, %tid.x;
	setp.ge.s32 	%p1, %r1, %r26;
	setp.ge.s32 	%p2, %r34, %r27;
	or.pred  	%p3, %p1, %p2;
	neg.s32 	%r39, %r38;
	setp.ne.s32 	%p4, %r37, %r39;
	or.pred  	%p5, %p4, %p3;
	mov.f32 	%f88, 0f00000000;
	@%p5 bra 	$L__BB1_18;
	setp.lt.s32 	%p6, %r24, 1;
	@%p6 bra 	$L__BB1_17;
	setp.lt.s32 	%p7, %r25, 1;
	@%p7 bra 	$L__BB1_17;
	and.b32  	%r3, %r25, 15;
	add.s32 	%r4, %r3, -1;
	and.b32  	%r5, %r25, 7;
	add.s32 	%r6, %r5, -1;
	and.b32  	%r7, %r25, 2147483632;
	and.b32  	%r8, %r25, 3;
	neg.s32 	%r9, %r7;
	add.s64 	%rd2, %rd1, 32;
	mad.lo.s32 	%r41, %r27, %r1, %r34;
	mul.lo.s32 	%r10, %r41, %r24;
	mov.f32 	%f88, 0f00000000;
	mov.b32 	%r48, 0;
$L__BB1_4:
	setp.lt.u32 	%p8, %r25, 16;
	add.s32 	%r43, %r10, %r48;
	mul.lo.s32 	%r12, %r43, %r25;
	mov.b32 	%r52, 0;
	mov.u32 	%r49, %r12;
	mov.u32 	%r50, %r9;
	@%p8 bra 	$L__BB1_6;
$L__BB1_5:
	.pragma "nounroll";
	mul.wide.s32 	%rd6, %r49, 4;
	add.s64 	%rd7, %rd2, %rd6;
	ld.global.f32 	%f21, [%rd7+-32];
	fma.rn.f32 	%f22, %f21, %f21, %f88;
	ld.global.f32 	%f23, [%rd7+-28];
	fma.rn.f32 	%f24, %f23, %f23, %f22;
	ld.global.f32 	%f25, [%rd7+-24];
	fma.rn.f32 	%f26, %f25, %f25, %f24;
	ld.global.f32 	%f27, [%rd7+-20];
	fma.rn.f32 	%f28, %f27, %f27, %f26;
	ld.global.f32 	%f29, [%rd7+-16];
	fma.rn.f32 	%f30, %f29, %f29, %f28;
	ld.global.f32 	%f31, [%rd7+-12];
	fma.rn.f32 	%f32, %f31, %f31, %f30;
	ld.global.f32 	%f33, [%rd7+-8];
	fma.rn.f32 	%f34, %f33, %f33, %f32;
	ld.global.f32 	%f35, [%rd7+-4];
	fma.rn.f32 	%f36, %f35, %f35, %f34;
	ld.global.f32 	%f37, [%rd7];
	fma.rn.f32 	%f38, %f37, %f37, %f36;
	ld.global.f32 	%f39, [%rd7+4];
	fma.rn.f32 	%f40, %f39, %f39, %f38;
	ld.global.f32 	%f41, [%rd7+8];
	fma.rn.f32 	%f42, %f41, %f41, %f40;
	ld.global.f32 	%f43, [%rd7+12];
	fma.rn.f32 	%f44, %f43, %f43, %f42;
	ld.global.f32 	%f45, [%rd7+16];
	fma.rn.f32 	%f46, %f45, %f45, %f44;
	ld.global.f32 	%f47, [%rd7+20];
	fma.rn.f32 	%f48, %f47, %f47, %f46;
	ld.global.f32 	%f49, [%rd7+24];
	fma.rn.f32 	%f50, %f49, %f49, %f48;
	ld.global.f32 	%f51, [%rd7+28];
	fma.rn.f32 	%f88, %f51, %f51, %f50;
	add.s32 	%r50, %r50, 16;
	add.s32 	%r49, %r49, 16;
	setp.eq.s32 	%p9, %r50, 0;
	mov.u32 	%r52, %r7;
	@%p9 bra 	$L__BB1_6;
	bra.uni 	$L__BB1_5;
$L__BB1_6:
	setp.eq.s32 	%p10, %r3, 0;
	@%p10 bra 	$L__BB1_16;
	setp.lt.u32 	%p11, %r4, 7;
	@%p11 bra 	$L__BB1_9;
	add.s32 	%r44, %r52, %r12;
	mul.wide.s32 	%rd8, %r44, 4;
	add.s64 	%rd9, %rd1, %rd8;
	ld.global.f32 	%f53, [%rd9];
	fma.rn.f32 	%f54, %f53, %f53, %f88;
	ld.global.f32 	%f55, [%rd9+4];
	fma.rn.f32 	%f56, %f55, %f55, %f54;
	ld.global.f32 	%f57, [%rd9+8];
	fma.rn.f32 	%f58, %f57, %f57, %f56;
	ld.global.f32 	%f59, [%rd9+12];
	fma.rn.f32 	%f60, %f59, %f59, %f58;
	ld.global.f32 	%f61, [%rd9+16];
	fma.rn.f32 	%f62, %f61, %f61, %f60;
	ld.global.f32 	%f63, [%rd9+20];
	fma.rn.f32 	%f64, %f63, %f63, %f62;
	ld.global.f32 	%f65, [%rd9+24];
	fma.rn.f32 	%f66, %f65, %f65, %f64;
	ld.global.f32 	%f67, [%rd9+28];
	fma.rn.f32 	%f88, %f67, %f67, %f66;
	add.s32 	%r52, %r52, 8;
$L__BB1_9:
	setp.eq.s32 	%p12, %r5, 0;
	@%p12 bra 	$L__BB1_16;
	setp.lt.u32 	%p13, %r6, 3;
	@%p13 bra 	$L__BB1_12;
	add.s32 	%r45, %r52, %r12;
	mul.wide.s32 	%rd10, %r45, 4;
	add.s64 	%rd11, %rd1, %rd10;
	ld.global.f32 	%f69, [%rd11];
	fma.rn.f32 	%f70, %f69, %f69, %f88;
	ld.global.f32 	%f71, [%rd11+4];
	fma.rn.f32 	%f72, %f71, %f71, %f70;
	ld.global.f32 	%f73, [%rd11+8];
	fma.rn.f32 	%f74, %f73, %f73, %f72;
	ld.global.f32 	%f75, [%rd11+12];
	fma.rn.f32 	%f88, %f75, %f75, %f74;
	add.s32 	%r52, %r52, 4;
$L__BB1_12:
	setp.eq.s32 	%p14, %r8, 0;
	@%p14 bra 	$L__BB1_16;
	setp.eq.s32 	%p15, %r8, 1;
	add.s32 	%r46, %r52, %r12;
	mul.wide.s32 	%rd12, %r46, 4;
	add.s64 	%rd3, %rd1, %rd12;
	ld.global.f32 	%f76, [%rd3];
	fma.rn.f32 	%f88, %f76, %f76, %f88;
	@%p15 bra 	$L__BB1_16;
	setp.eq.s32 	%p16, %r8, 2;
	ld.global.f32 	%f77, [%rd3+4];
	fma.rn.f32 	%f88, %f77, %f77, %f88;
	@%p16 bra 	$L__BB1_16;
	ld.global.f32 	%f78, [%rd3+8];
	fma.rn.f32 	%f88, %f78, %f78, %f88;
$L__BB1_16:
	add.s32 	%r48, %r48, 1;
	setp.ne.s32 	%p17, %r48, %r24;
	@%p17 bra 	$L__BB1_4;
$L__BB1_17:
	sqrt.rn.f32 	%f79, %f88;
	mad.lo.s32 	%r47, %r27, %r1, %r34;
	cvta.to.global.u64 	%rd13, %rd4;
	mul.wide.s32 	%rd14, %r47, 4;
	add.s64 	%rd15, %rd13, %rd14;
	st.global.f32 	[%rd15], %f79;
$L__BB1_18:
	ret;

}


// ===== COMPILED SASS (sm_100) =====

	.target	sm_100

	.elftype	@"ET_EXEC"


//--------------------- .note.nv.tkinfo           --------------------------
	.section	.note.nv.tkinfo,"",@"SHT_NOTE"
	.sectionflags	@"SHF_NOTE_NV_TKINFO"
	.tkinfo
        /*0018*/ 	.word	0x00000002
        /*0030*/ 	.string	""
        /*0030*/ 	.string	"ptxas"
        /*0030*/ 	.string	"Cuda compilation tools, release 13.0, V13.0.88"
        /*0030*/ 	.string	"Build cuda_13.0.r13.0/compiler.36424714_0"
        /*0030*/ 	.string	"-arch sm_100 -m 64 "



//--------------------- .note.nv.cuinfo           --------------------------
	.section	.note.nv.cuinfo,"",@"SHT_NOTE"
	.sectionflags	@"SHF_NOTE_NV_CUINFO"
        /*0018*/ 	.short	0x0002
        /*001a*/ 	.short	0x0064
        /*001c*/ 	.short	0x0082
	.zero		2


//--------------------- .nv.info                  --------------------------
	.section	.nv.info,"",@"SHT_CUDA_INFO"
	.align	4


	//----- nvinfo : EIATTR_REGCOUNT
	.align		4
        /*0000*/ 	.byte	0x04, 0x2f
        /*0002*/ 	.short	(.L_1 - .L_0)
	.align		4
.L_0:
        /*0004*/ 	.word	index@(_Z17avg_pool2d_kernelPKfPfiiiiii)
        /*0008*/ 	.word	0x00000011


	//----- nvinfo : EIATTR_FRAME_SIZE
	.align		4
.L_1:
        /*000c*/ 	.byte	0x04, 0x11
        /*000e*/ 	.short	(.L_3 - .L_2)
	.align		4
.L_2:
        /*0010*/ 	.word	index@(_Z17avg_pool2d_kernelPKfPfiiiiii)
        /*0014*/ 	.word	0x00000000


	//----- nvinfo : EIATTR_REGCOUNT
	.align		4
.L_3:
        /*0018*/ 	.byte	0x04, 0x2f
        /*001a*/ 	.short	(.L_5 - .L_4)
	.align		4
.L_4:
        /*001c*/ 	.word	index@(_Z10svd_kernelPKfPfiiii)
        /*0020*/ 	.word	0x0000001f


	//----- nvinfo : EIATTR_FRAME_SIZE
	.align		4
.L_5:
        /*0024*/ 	.byte	0x04, 0x11
        /*0026*/ 	.short	(.L_7 - .L_6)
	.align		4
.L_6:
        /*0028*/ 	.word	index@($__internal_0_$__cuda_sm20_sqrt_rn_f32_slowpath)
        /*002c*/ 	.word	0x00000000


	//----- nvinfo : EIATTR_FRAME_SIZE
	.align		4
.L_7:
        /*0030*/ 	.byte	0x04, 0x11
        /*0032*/ 	.short	(.L_9 - .L_8)
	.align		4
.L_8:
        /*0034*/ 	.word	index@(_Z10svd_kernelPKfPfiiii)
        /*0038*/ 	.word	0x00000000


	//----- nvinfo : EIATTR_MIN_STACK_SIZE
	.align		4
.L_9:
        /*003c*/ 	.byte	0x04, 0x12
        /*003e*/ 	.short	(.L_11 - .L_10)
	.align		4
.L_10:
        /*0040*/ 	.word	index@(_Z10svd_kernelPKfPfiiii)
        /*0044*/ 	.word	0x00000000


	//----- nvinfo : EIATTR_MIN_STACK_SIZE
	.align		4
.L_11:
        /*0048*/ 	.byte	0x04, 0x12
        /*004a*/ 	.short	(.L_13 - .L_12)
	.align		4
.L_12:
        /*004c*/ 	.word	index@(_Z17avg_pool2d_kernelPKfPfiiiiii)
        /*0050*/ 	.word	0x00000000
.L_13:


//--------------------- .nv.compat                --------------------------
	.section	.nv.compat,"",@"SHT_CUDA_COMPAT_INFO"
	.align	4
        /*0000*/ 	.byte	0x02, 0x09, 0x00, 0x00, 0x02, 0x02, 0x01, 0x00, 0x02, 0x05, 0x05, 0x00, 0x03, 0x07, 0x01, 0x01
        /*0010*/ 	.byte	0x02, 0x03, 0x00, 0x00, 0x02, 0x06, 0x01, 0x00, 0x04, 0x0b, 0x08, 0x00, 0x01, 0x00, 0x00, 0x00
        /*0020*/ 	.byte	0x00, 0x00, 0x00, 0x00


//--------------------- .nv.info._Z10svd_kernelPKfPfiiii --------------------------
	.section	.nv.info._Z10svd_kernelPKfPfiiii,"",@"SHT_CUDA_INFO"
	.sectionflags	@""
	.align	4


	//----- nvinfo : EIATTR_CUDA_API_VERSION
	.align		4
        /*0000*/ 	.byte	0x04, 0x37
        /*0002*/ 	.short	(.L_15 - .L_14)
.L_14:
        /*0004*/ 	.word	0x00000082


	//----- nvinfo : EIATTR_KPARAM_INFO
	.align		4
.L_15:
        /*0008*/ 	.byte	0x04, 0x17
        /*000a*/ 	.short	(.L_17 - .L_16)
.L_16:
        /*000c*/ 	.word	0x00000000
        /*0010*/ 	.short	0x0005
        /*0012*/ 	.short	0x001c
        /*0014*/ 	.byte	0x00, 0xf0, 0x11, 0x00


	//----- nvinfo : EIATTR_KPARAM_INFO
	.align		4
.L_17:
        /*0018*/ 	.byte	0x04, 0x17
        /*001a*/ 	.short	(.L_19 - .L_18)
.L_18:
        /*001c*/ 	.word	0x00000000
        /*0020*/ 	.short	0x0004
        /*0022*/ 	.short	0x0018
        /*0024*/ 	.byte	0x00, 0xf0, 0x11, 0x00


	//----- nvinfo : EIATTR_KPARAM_INFO
	.align		4
.L_19:
        /*0028*/ 	.byte	0x04, 0x17
        /*002a*/ 	.short	(.L_21 - .L_20)
.L_20:
        /*002c*/ 	.word	0x00000000
        /*0030*/ 	.short	0x0003
        /*0032*/ 	.short	0x0014
        /*0034*/ 	.byte	0x00, 0xf0, 0x11, 0x00


	//----- nvinfo : EIATTR_KPARAM_INFO
	.align		4
.L_21:
        /*0038*/ 	.byte	0x04, 0x17
        /*003a*/ 	.short	(.L_23 - .L_22)
.L_22:
        /*003c*/ 	.word	0x00000000
        /*0040*/ 	.short	0x0002
        /*0042*/ 	.short	0x0010
        /*0044*/ 	.byte	0x00, 0xf0, 0x11, 0x00


	//----- nvinfo : EIATTR_KPARAM_INFO
	.align		4
.L_23:
        /*0048*/ 	.byte	0x04, 0x17
        /*004a*/ 	.short	(.L_25 - .L_24)
.L_24:
        /*004c*/ 	.word	0x00000000
        /*0050*/ 	.short	0x0001
        /*0052*/ 	.short	0x0008
        /*0054*/ 	.byte	0x00, 0xf5, 0x21, 0x00


	//----- nvinfo : EIATTR_KPARAM_INFO
	.align		4
.L_25:
        /*0058*/ 	.byte	0x04, 0x17
        /*005a*/ 	.short	(.L_27 - .L_26)
.L_26:
        /*005c*/ 	.word	0x00000000
        /*0060*/ 	.short	0x0000
        /*0062*/ 	.short	0x0000
        /*0064*/ 	.byte	0x00, 0xf5, 0x21, 0x00


	//----- nvinfo : EIATTR_SPARSE_MMA_MASK
	.align		4
.L_27:
        /*0068*/ 	.byte	0x03, 0x50
        /*006a*/ 	.short	0x0000


	//----- nvinfo : EIATTR_MAXREG_COUNT
	.align		4
        /*006c*/ 	.byte	0x03, 0x1b
        /*006e*/ 	.short	0x00ff


	//----- nvinfo : EIATTR_MERCURY_ISA_VERSION
	.align		4
        /*0070*/ 	.byte	0x03, 0x5f
        /*0072*/ 	.short	0x0101


	//----- nvinfo : EIATTR_VRC_CTA_INIT_COUNT
	.align		4
        /*0074*/ 	.byte	0x02, 0x4a
	.zero		1
	.zero		1


	//----- nvinfo : EIATTR_EXIT_INSTR_OFFSETS
	.align		4
        /*0078*/ 	.byte	0x04, 0x1c
        /*007a*/ 	.short	(.L_29 - .L_28)


	//   ....[0]....
.L_28:
        /*007c*/ 	.word	0x00000120


	//   ....[1]....
        /*0080*/ 	.word	0x00000a20


	//----- nvinfo : EIATTR_CRS_STACK_SIZE
	.align		4
.L_29:
        /*0084*/ 	.byte	0x04, 0x1e
        /*0086*/ 	.short	(.L_31 - .L_30)
.L_30:
        /*0088*/ 	.word	0x00000000


	//----- nvinfo : EIATTR_CBANK_PARAM_SIZE
	.align		4
.L_31:
        /*008c*/ 	.byte	0x03, 0x19
        /*008e*/ 	.short	0x0020


	//----- nvinfo : EIATTR_PARAM_CBANK
	.align		4
        /*0090*/ 	.byte	0x04, 0x0a
        /*0092*/ 	.short	(.L_33 - .L_32)
	.align		4
.L_32:
        /*0094*/ 	.word	index@(.nv.constant0._Z10svd_kernelPKfPfiiii)
        /*0098*/ 	.short	0x0380
        /*009a*/ 	.short	0x0020


	//----- nvinfo : EIATTR_SW_WAR
	.align		4
.L_33:
        /*009c*/ 	.byte	0x04, 0x36
        /*009e*/ 	.short	(.L_35 - .L_34)
.L_34:
        /*00a0*/ 	.word	0x00000008
.L_35:


//--------------------- .nv.info._Z17avg_pool2d_kernelPKfPfiiiiii --------------------------
	.section	.nv.info._Z17avg_pool2d_kernelPKfPfiiiiii,"",@"SHT_CUDA_INFO"
	.sectionflags	@""
	.align	4


	//----- nvinfo : EIATTR_CUDA_API_VERSION
	.align		4
        /*0000*/ 	.byte	0x04, 0x37
        /*0002*/ 	.short	(.L_37 - .L_36)
.L_36:
        /*0004*/ 	.word	0x00000082


	//----- nvinfo : EIATTR_KPARAM_INFO
	.align		4
.L_37:
        /*0008*/ 	.byte	0x04, 0x17
        /*000a*/ 	.short	(.L_39 - .L_38)
.L_38:
        /*000c*/ 	.word	0x00000000
        /*0010*/ 	.short	0x0007
        /*0012*/ 	.short	0x0024
        /*0014*/ 	.byte	0x00, 0xf0, 0x11, 0x00


	//----- nvinfo : EIATTR_KPARAM_INFO
	.align		4
.L_39:
        /*0018*/ 	.byte	0x04, 0x17
        /*001a*/ 	.short	(.L_41 - .L_40)
.L_40:
        /*001c*/ 	.word	0x00000000
        /*0020*/ 	.short	0x0006
        /*0022*/ 	.short	0x0020
        /*0024*/ 	.byte	0x00, 0xf0, 0x11, 0x00


	//----- nvinfo : EIATTR_KPARAM_INFO
	.align		4
.L_41:
        /*0028*/ 	.byte	0x04, 0x17
        /*002a*/ 	.short	(.L_43 - .L_42)
.L_42:
        /*002c*/ 	.word	0x00000000
        /*0030*/ 	.short	0x0005
        /*0032*/ 	.short	0x001c
        /*0034*/ 	.byte	0x00, 0xf0, 0x11, 0x00


	//----- nvinfo : EIATTR_KPARAM_INFO
	.align		4
.L_43:
        /*0038*/ 	.byte	0x04, 0x17
        /*003a*/ 	.short	(.L_45 - .L_44)
.L_44:
        /*003c*/ 	.word	0x00000000
        /*0040*/ 	.short	0x0004
        /*0042*/ 	.short	0x0018
        /*0044*/ 	.byte	0x00, 0xf0, 0x11, 0x00


	//----- nvinfo : EIATTR_KPARAM_INFO
	.align		4
.L_45:
        /*0048*/ 	.byte	0x04, 0x17
        /*004a*/ 	.short	(.L_47 - .L_46)
.L_46:
        /*004c*/ 	.word	0x00000000
        /*0050*/ 	.short	0x0003
        /*0052*/ 	.short	0x0014
        /*0054*/ 	.byte	0x00, 0xf0, 0x11, 0x00


	//----- nvinfo : EIATTR_KPARAM_INFO
	.align		4
.L_47:
        /*0058*/ 	.byte	0x04, 0x17
        /*005a*/ 	.short	(.L_49 - .L_48)
.L_48:
        /*005c*/ 	.word	0x00000000
        /*0060*/ 	.short	0x0002
        /*0062*/ 	.short	0x0010
        /*0064*/ 	.byte	0x00, 0xf0, 0x11, 0x00


	//----- nvinfo : EIATTR_KPARAM_INFO
	.align		4
.L_49:
        /*0068*/ 	.byte	0x04, 0x17
        /*006a*/ 	.short	(.L_51 - .L_50)
.L_50:
        /*006c*/ 	.word	0x00000000
        /*0070*/ 	.short	0x0001
        /*0072*/ 	.short	0x0008
        /*0074*/ 	.byte	0x00, 0xf5, 0x21, 0x00


	//----- nvinfo : EIATTR_KPARAM_INFO
	.align		4
.L_51:
        /*0078*/ 	.byte	0x04, 0x17
        /*007a*/ 	.short	(.L_53 - .L_52)
.L_52:
        /*007c*/ 	.word	0x00000000
        /*0080*/ 	.short	0x0000
        /*0082*/ 	.short	0x0000
        /*0084*/ 	.byte	0x00, 0xf5, 0x21, 0x00


	//----- nvinfo : EIATTR_SPARSE_MMA_MASK
	.align		4
.L_53:
        /*0088*/ 	.byte	0x03, 0x50
        /*008a*/ 	.short	0x0000


	//----- nvinfo : EIATTR_MAXREG_COUNT
	.align		4
        /*008c*/ 	.byte	0x03, 0x1b
        /*008e*/ 	.short	0x00ff


	//----- nvinfo : EIATTR_MERCURY_ISA_VERSION
	.align		4
        /*0090*/ 	.byte	0x03, 0x5f
        /*0092*/ 	.short	0x0101


	//----- nvinfo : EIATTR_VRC_CTA_INIT_COUNT
	.align		4
        /*0094*/ 	.byte	0x02, 0x4a
	.zero		1
	.zero		1


	//----- nvinfo : EIATTR_EXIT_INSTR_OFFSETS
	.align		4
        /*0098*/ 	.byte	0x04, 0x1c
        /*009a*/ 	.short	(.L_55 - .L_54)


	//   ....[0]....
.L_54:
        /*009c*/ 	.word	0x00000130


	//   ....[1]....
        /*00a0*/ 	.word	0x00000380


	//----- nvinfo : EIATTR_CBANK_PARAM_SIZE
	.align		4
.L_55:
        /*00a4*/ 	.byte	0x03, 0x19
        /*00a6*/ 	.short	0x0028


	//----- nvinfo : EIATTR_PARAM_CBANK
	.align		4
        /*00a8*/ 	.byte	0x04, 0x0a
        /*00aa*/ 	.short	(.L_57 - .L_56)
	.align		4
.L_56:
        /*00ac*/ 	.word	index@(.nv.constant0._Z17avg_pool2d_kernelPKfPfiiiiii)
        /*00b0*/ 	.short	0x0380
        /*00b2*/ 	.short	0x0028


	//----- nvinfo : EIATTR_SW_WAR
	.align		4
.L_57:
        /*00b4*/ 	.byte	0x04, 0x36
        /*00b6*/ 	.short	(.L_59 - .L_58)
.L_58:
        /*00b8*/ 	.word	0x00000008
.L_59:


//--------------------- .nv.callgraph             --------------------------
	.section	.nv.callgraph,"",@"SHT_CUDA_CALLGRAPH"
	.align	4
	.sectionentsize	8
	.align		4
        /*0000*/ 	.word	0x00000000
	.align		4
        /*0004*/ 	.word	0xffffffff
	.align		4
        /*0008*/ 	.word	0x00000000
	.align		4
        /*000c*/ 	.word	0xfffffffe
	.align		4
        /*0010*/ 	.word	0x00000000
	.align		4
        /*0014*/ 	.word	0xfffffffd
	.align		4
        /*0018*/ 	.word	0x00000000
	.align		4
        /*001c*/ 	.word	0xfffffffc


//--------------------- .text._Z10svd_kernelPKfPfiiii --------------------------
	.section	.text._Z10svd_kernelPKfPfiiii,"ax",@progbits
	.align	128
        .global         _Z10svd_kernelPKfPfiiii
        .type           _Z10svd_kernelPKfPfiiii,@function
        .size           _Z10svd_kernelPKfPfiiii,(.L_x_13 - _Z10svd_kernelPKfPfiiii)
        .other          _Z10svd_kernelPKfPfiiii,@"STO_CUDA_ENTRY STV_DEFAULT"
_Z10svd_kernelPKfPfiiii:
.text._Z10svd_kernelPKfPfiiii:
[----:B------:R-:W-:Y:S01]  /*0000*/  LDC R1, c[0x0][0x37c] ;  /* 0x0000df00ff017b82 */ /* 0x000fe20000000800 */
[----:B------:R-:W0:Y:S07]  /*0010*/  S2R R3, SR_TID.Y ;  /* 0x0000000000037919 */ /* 0x000e2e0000002200 */
[----:B------:R-:W1:Y:S01]  /*0020*/  LDC R5, c[0x0][0x368] ;  /* 0x0000da00ff057b82 */ /* 0x000e620000000800 */
[----:B------:R-:W2:Y:S01]  /*0030*/  LDCU.64 UR10, c[0x0][0x390] ;  /* 0x00007200ff0a77ac */ /* 0x000ea20008000a00 */
[----:B------:R-:W1:Y:S01]  /*0040*/  S2R R0, SR_TID.Z ;  /* 0x0000000000007919 */ /* 0x000e620000002300 */
[----:B------:R-:W3:Y:S05]  /*0050*/  S2R R2, SR_TID.X ;  /* 0x0000000000027919 */ /* 0x000eea0000002100 */
[----:B------:R-:W0:Y:S08]  /*0060*/  S2UR UR7, SR_CTAID.Y ;  /* 0x00000000000779c3 */ /* 0x000e300000002600 */
[----:B------:R-:W0:Y:S01]  /*0070*/  LDC R4, c[0x0][0x364] ;  /* 0x0000d900ff047b82 */ /* 0x000e220000000800 */
[----:B------:R-:W4:Y:S07]  /*0080*/  LDCU UR5, c[0x0][0x360] ;  /* 0x00006c00ff0577ac */ /* 0x000f2e0008000800 */
[----:B------:R-:W1:Y:S08]  /*0090*/  S2UR UR6, SR_CTAID.Z ;  /* 0x00000000000679c3 */ /* 0x000e700000002700 */
[----:B------:R-:W4:Y:S01]  /*00a0*/  S2UR UR4, SR_CTAID.X ;  /* 0x00000000000479c3 */ /* 0x000f220000002500 */
[----:B---3--:R-:W-:Y:S01]  /*00b0*/  IADD3 R2, PT, PT, -R2, RZ, RZ ;  /* 0x000000ff02027210 */ /* 0x008fe20007ffe1ff */
[----:B0-----:R-:W-:-:S05]  /*00c0*/  IMAD R4, R4, UR7, R3 ;  /* 0x0000000704047c24 */ /* 0x001fca000f8e0203 */
[----:B--2---:R-:W-:Y:S01]  /*00d0*/  ISETP.GE.AND P0, PT, R4, UR11, PT ;  /* 0x0000000b04007c0c */ /* 0x004fe2000bf06270 */
[----:B-1----:R-:W-:-:S05]  /*00e0*/  IMAD R5, R5, UR6, R0 ;  /* 0x0000000605057c24 */ /* 0x002fca000f8e0200 */
[----:B------:R-:W-:Y:S01]  /*00f0*/  ISETP.GE.OR P0, PT, R5, UR10, P0 ;  /* 0x0000000a05007c0c */ /* 0x000fe20008706670 */
[----:B----4-:R-:W-:-:S06]  /*0100*/  UIMAD UR4, UR4, UR5, URZ ;  /* 0x00000005040472a4 */ /* 0x010fcc000f8e02ff */
[----:B------:R-:W-:-:S13]  /*0110*/  ISETP.NE.OR P0, PT, R2, UR4, P0 ;  /* 0x0000000402007c0c */ /* 0x000fda0008705670 */
[----:B------:R-:W-:Y:S05]  /*0120*/  @P0 EXIT ;  /* 0x000000000000094d */ /* 0x000fea0003800000 */
[----:B------:R-:W0:Y:S01]  /*0130*/  LDC.64 R2, c[0x0][0x398] ;  /* 0x0000e600ff027b82 */ /* 0x000e220000000a00 */
[----:B------:R-:W1:Y:S01]  /*0140*/  LDCU.64 UR8, c[0x0][0x358] ;  /* 0x00006b00ff0877ac */ /* 0x000e620008000a00 */
[----:B------:R-:W-:Y:S01]  /*0150*/  HFMA2 R12, -RZ, RZ, 0, 0 ;  /* 0x00000000ff0c7431 */ /* 0x000fe200000001ff */
[----:B0-----:R-:W-:-:S04]  /*0160*/  ISETP.GE.AND P0, PT, R3, 0x1, PT ;  /* 0x000000010300780c */ /* 0x001fc80003f06270 */
[----:B------:R-:W-:-:S13]  /*0170*/  ISETP.LT.OR P0, PT, R2, 0x1, !P0 ;  /* 0x000000010200780c */ /* 0x000fda0004701670 */
[----:B-1----:R-:W-:Y:S05]  /*0180*/  @P0 BRA `(.L_x_0) ;  /* 0x0000000400d80947 */ /* 0x002fea0003800000 */
[----:B------:R-:W0:Y:S01]  /*0190*/  LDCU.64 UR6, c[0x0][0x380] ;  /* 0x00007000ff0677ac */ /* 0x000e220008000a00 */
[----:B------:R-:W-:Y:S01]  /*01a0*/  LOP3.LUT R25, R3, 0xf, RZ, 0xc0, !PT ;  /* 0x0000000f03197812 */ /* 0x000fe200078ec0ff */
[----:B------:R-:W-:Y:S01]  /*01b0*/  IMAD R7, R5, UR11, R4 ;  /* 0x0000000b05077c24 */ /* 0x000fe2000f8e0204 */
[----:B------:R-:W-:Y:S01]  /*01c0*/  LOP3.LUT R26, R3, 0x7, RZ, 0xc0, !PT ;  /* 0x00000007031a7812 */ /* 0x000fe200078ec0ff */
[----:B------:R-:W-:Y:S01]  /*01d0*/  UMOV UR4, URZ ;  /* 0x000000ff00047c82 */ /* 0x000fe20008000000 */
[----:B------:R-:W-:Y:S02]  /*01e0*/  IADD3 R0, PT, PT, R25, -0x1, RZ ;  /* 0xffffffff19007810 */ /* 0x000fe40007ffe0ff */
[----:B------:R-:W-:Y:S02]  /*01f0*/  IADD3 R2, PT, PT, R26, -0x1, RZ ;  /* 0xffffffff1a027810 */ /* 0x000fe40007ffe0ff */
[----:B------:R-:W-:Y:S02]  /*0200*/  ISETP.GE.U32.AND P0, PT, R0, 0x7, PT ;  /* 0x000000070000780c */ /* 0x000fe40003f06070 */
[----:B------:R-:W-:-:S02]  /*0210*/  LOP3.LUT R0, R3, 0x7ffffff0, RZ, 0xc0, !PT ;  /* 0x7ffffff003007812 */ /* 0x000fc400078ec0ff */
[----:B------:R-:W-:Y:S02]  /*0220*/  ISETP.GE.U32.AND P1, PT, R2, 0x3, PT ;  /* 0x000000030200780c */ /* 0x000fe40003f26070 */
[----:B------:R-:W-:Y:S02]  /*0230*/  LOP3.LUT R6, R3, 0x3, RZ, 0xc0, !PT ;  /* 0x0000000303067812 */ /* 0x000fe400078ec0ff */
[----:B------:R-:W-:Y:S01]  /*0240*/  MOV R12, RZ ;  /* 0x000000ff000c7202 */ /* 0x000fe20000000f00 */
[----:B0-----:R-:W-:Y:S01]  /*0250*/  UIADD3 UR5, UP0, UPT, UR6, 0x20, URZ ;  /* 0x0000002006057890 */ /* 0x001fe2000ff1e0ff */
[----:B------:R-:W-:-:S03]  /*0260*/  IADD3 R8, PT, PT, -R0, RZ, RZ ;  /* 0x000000ff00087210 */ /* 0x000fc60007ffe1ff */
[----:B------:R-:W-:-:S12]  /*0270*/  UIADD3.X UR6, UPT, UPT, URZ, UR7, URZ, UP0, !UPT ;  /* 0x00000007ff067290 */ /* 0x000fd800087fe4ff */
.L_x_6:
[----:B------:R-:W0:Y:S02]  /*0280*/  LDC.64 R10, c[0x0][0x398] ;  /* 0x0000e600ff0a7b82 */ /* 0x000e240000000a00 */
[----:B0-----:R-:W-:Y:S01]  /*0290*/  ISETP.GE.U32.AND P3, PT, R11, 0x10, PT ;  /* 0x000000100b00780c */ /* 0x001fe20003f66070 */
[----:B------:R-:W-:Y:S01]  /*02a0*/  IMAD R2, R7, R10, UR4 ;  /* 0x0000000407027e24 */ /* 0x000fe2000f8e020a */
[----:B------:R-:W-:-:S03]  /*02b0*/  UIADD3 UR4, UPT, UPT, UR4, 0x1, URZ ;  /* 0x0000000104047890 */ /* 0x000fc6000fffe0ff */
[----:B------:R-:W-:-:S03]  /*02c0*/  IMAD R9, R2, R11, RZ ;  /* 0x0000000b02097224 */ /* 0x000fc600078e02ff */
[----:B------:R-:W-:Y:S02]  /*02d0*/  ISETP.NE.AND P2, PT, R10, UR4, PT ;  /* 0x000000040a007c0c */ /* 0x000fe4000bf45270 */
[----:B------:R-:W-:-:S03]  /*02e0*/  MOV R10, RZ ;  /* 0x000000ff000a7202 */ /* 0x000fc60000000f00 */
[----:B------:R-:W-:Y:S08]  /*02f0*/  @!P3 BRA `(.L_x_1) ;  /* 0x0000000000a8b947 */ /* 0x000ff00003800000 */
[----:B------:R-:W-:Y:S02]  /*0300*/  MOV R11, R9 ;  /* 0x00000009000b7202 */ /* 0x000fe40000000f00 */
[----:B------:R-:W-:-:S07]  /*0310*/  MOV R10, R8 ;  /* 0x00000008000a7202 */ /* 0x000fce0000000f00 */
.L_x_2:
[----:B------:R-:W-:Y:S02]  /*0320*/  MOV R2, UR5 ;  /* 0x0000000500027c02 */ /* 0x000fe40008000f00 */
[----:B------:R-:W-:-:S03]  /*0330*/  MOV R3, UR6 ;  /* 0x0000000600037c02 */ /* 0x000fc60008000f00 */
[----:B------:R-:W-:-:S05]  /*0340*/  IMAD.WIDE R2, R11, 0x4, R2 ;  /* 0x000000040b027825 */ /* 0x000fca00078e0202 */
[----:B------:R-:W2:Y:S04]  /*0350*/  LDG.E R23, desc[UR8][R2.64+-0x20] ;  /* 0xffffe00802177981 */ /* 0x000ea8000c1e1900 */
[----:B------:R-:W3:Y:S04]  /*0360*/  LDG.E R24, desc[UR8][R2.64+-0x1c] ;  /* 0xffffe40802187981 */ /* 0x000ee8000c1e1900 */
[----:B------:R-:W4:Y:S04]  /*0370*/  LDG.E R22, desc[UR8][R2.64+-0x18] ;  /* 0xffffe80802167981 */ /* 0x000f28000c1e1900 */
[----:B------:R-:W5:Y:S04]  /*0380*/  LDG.E R13, desc[UR8][R2.64+-0x14] ;  /* 0xffffec08020d7981 */ /* 0x000f68000c1e1900 */
[----:B------:R-:W5:Y:S04]  /*0390*/  LDG.E R21, desc[UR8][R2.64+-0x10] ;  /* 0xfffff00802157981 */ /* 0x000f68000c1e1900 */
[----:B------:R-:W5:Y:S04]  /*03a0*/  LDG.E R20, desc[UR8][R2.64+-0xc] ;  /* 0xfffff40802147981 */ /* 0x000f68000c1e1900 */
[----:B------:R-:W5:Y:S04]  /*03b0*/  LDG.E R19, desc[UR8][R2.64+-0x8] ;  /* 0xfffff80802137981 */ /* 0x000f68000c1e1900 */
[----:B------:R-:W5:Y:S04]  /*03c0*/  LDG.E R18, desc[UR8][R2.64+-0x4] ;  /* 0xfffffc0802127981 */ /* 0x000f68000c1e1900 */
[----:B------:R-:W5:Y:S04]  /*03d0*/  LDG.E R17, desc[UR8][R2.64] ;  /* 0x0000000802117981 */ /* 0x000f68000c1e1900 */
[----:B------:R-:W5:Y:S04]  /*03e0*/  LDG.E R16, desc[UR8][R2.64+0x4] ;  /* 0x0000040802107981 */ /* 0x000f68000c1e1900 */
[----:B------:R-:W5:Y:S04]  /*03f0*/  LDG.E R15, desc[UR8][R2.64+0x8] ;  /* 0x00000808020f7981 */ /* 0x000f68000c1e1900 */
[----:B------:R-:W5:Y:S01]  /*0400*/  LDG.E R14, desc[UR8][R2.64+0xc] ;  /* 0x00000c08020e7981 */ /* 0x000f62000c1e1900 */
[----:B--2---:R-:W-:-:S03]  /*0410*/  FFMA R23, R23, R23, R12 ;  /* 0x0000001717177223 */ /* 0x004fc6000000000c */
[----:B------:R-:W2:Y:S01]  /*0420*/  LDG.E R12, desc[UR8][R2.64+0x10] ;  /* 0x00001008020c7981 */ /* 0x000ea2000c1e1900 */
[----:B---3--:R-:W-:-:S03]  /*0430*/  FFMA R27, R24, R24, R23 ;  /* 0x00000018181b7223 */ /* 0x008fc60000000017 */
[----:B------:R-:W3:Y:S01]  /*0440*/  LDG.E R23, desc[UR8][R2.64+0x14] ;  /* 0x0000140802177981 */ /* 0x000ee2000c1e1900 */
[----:B----4-:R-:W-:-:S03]  /*0450*/  FFMA R28, R22, R22, R27 ;  /* 0x00000016161c7223 */ /* 0x010fc6000000001b */
[----:B------:R-:W4:Y:S04]  /*0460*/  LDG.E R22, desc[UR8][R2.64+0x18] ;  /* 0x0000180802167981 */ /* 0x000f28000c1e1900 */
[----:B------:R-:W4:Y:S01]  /*0470*/  LDG.E R24, desc[UR8][R2.64+0x1c] ;  /* 0x00001c0802187981 */ /* 0x000f22000c1e1900 */
[----:B-----5:R-:W-:Y:S01]  /*0480*/  FFMA R28, R13, R13, R28 ;  /* 0x0000000d0d1c7223 */ /* 0x020fe2000000001c */
[----:B------:R-:W-:Y:S02]  /*0490*/  IADD3 R10, PT, PT, R10, 0x10, RZ ;  /* 0x000000100a0a7810 */ /* 0x000fe40007ffe0ff */
[----:B------:R-:W-:Y:S01]  /*04a0*/  IADD3 R11, PT, PT, R11, 0x10, RZ ;  /* 0x000000100b0b7810 */ /* 0x000fe20007ffe0ff */
[----:B------:R-:W-:Y:S01]  /*04b0*/  FFMA R21, R21, R21, R28 ;  /* 0x0000001515157223 */ /* 0x000fe2000000001c */
[----:B------:R-:W-:-:S03]  /*04c0*/  ISETP.NE.AND P3, PT, R10, RZ, PT ;  /* 0x000000ff0a00720c */ /* 0x000fc60003f65270 */
[----:B------:R-:W-:-:S04]  /*04d0*/  FFMA R20, R20, R20, R21 ;  /* 0x0000001414147223 */ /* 0x000fc80000000015 */
[----:B------:R-:W-:-:S04]  /*04e0*/  FFMA R19, R19, R19, R20 ;  /* 0x0000001313137223 */ /* 0x000fc80000000014 */
[----:B------:R-:W-:-:S04]  /*04f0*/  FFMA R18, R18, R18, R19 ;  /* 0x0000001212127223 */ /* 0x000fc80000000013 */
[----:B------:R-:W-:-:S04]  /*0500*/  FFMA R17, R17, R17, R18 ;  /* 0x0000001111117223 */ /* 0x000fc80000000012 */
[----:B------:R-:W-:-:S04]  /*0510*/  FFMA R16, R16, R16, R17 ;  /* 0x0000001010107223 */ /* 0x000fc80000000011 */
[----:B------:R-:W-:-:S04]  /*0520*/  FFMA R15, R15, R15, R16 ;  /* 0x0000000f0f0f7223 */ /* 0x000fc80000000010 */
[----:B------:R-:W-:-:S04]  /*0530*/  FFMA R15, R14, R14, R15 ;  /* 0x0000000e0e0f7223 */ /* 0x000fc8000000000f */
[----:B--2---:R-:W-:-:S04]  /*0540*/  FFMA R12, R12, R12, R15 ;  /* 0x0000000c0c0c7223 */ /* 0x004fc8000000000f */
[----:B---3--:R-:W-:-:S04]  /*0550*/  FFMA R23, R23, R23, R12 ;  /* 0x0000001717177223 */ /* 0x008fc8000000000c */
[----:B----4-:R-:W-:-:S04]  /*0560*/  FFMA R23, R22, R22, R23 ;  /* 0x0000001616177223 */ /* 0x010fc80000000017 */
[----:B------:R-:W-:Y:S01]  /*0570*/  FFMA R12, R24, R24, R23 ;  /* 0x00000018180c7223 */ /* 0x000fe20000000017 */
[----:B------:R-:W-:Y:S06]  /*0580*/  @P3 BRA `(.L_x_2) ;  /* 0xfffffffc00643947 */ /* 0x000fec000383ffff */
[----:B------:R-:W-:-:S07]  /*0590*/  MOV R10, R0 ;  /* 0x00000000000a7202 */ /* 0x000fce0000000f00 */
.L_x_1:
[----:B------:R-:W-:-:S13]  /*05a0*/  ISETP.NE.AND P3, PT, R25, RZ, PT ;  /* 0x000000ff1900720c */ /* 0x000fda0003f65270 */
[----:B------:R-:W-:Y:S05]  /*05b0*/  @!P3 BRA `(.L_x_3) ;  /* 0x0000000000c8b947 */ /* 0x000fea0003800000 */
[----:B------:R-:W-:Y:S01]  /*05c0*/  ISETP.NE.AND P3, PT, R26, RZ, PT ;  /* 0x000000ff1a00720c */ /* 0x000fe20003f65270 */
[----:B------:R-:W-:-:S12]  /*05d0*/  @!P0 BRA `(.L_x_4) ;  /* 0x0000000000508947 */ /* 0x000fd80003800000 */
[----:B------:R-:W0:Y:S01]  /*05e0*/  LDC.64 R2, c[0x0][0x380] ;  /* 0x0000e000ff027b82 */ /* 0x000e220000000a00 */
[----:B------:R-:W-:-:S05]  /*05f0*/  IADD3 R11, PT, PT, R9, R10, RZ ;  /* 0x0000000a090b7210 */ /* 0x000fca0007ffe0ff */
[----:B0-----:R-:W-:-:S05]  /*0600*/  IMAD.WIDE R2, R11, 0x4, R2 ;  /* 0x000000040b027825 */ /* 0x001fca00078e0202 */
[----:B------:R-:W2:Y:S04]  /*0610*/  LDG.E R11, desc[UR8][R2.64] ;  /* 0x00000008020b7981 */ /* 0x000ea8000c1e1900 */
[----:B------:R-:W3:Y:S04]  /*0620*/  LDG.E R14, desc[UR8][R2.64+0x4] ;  /* 0x00000408020e7981 */ /* 0x000ee8000c1e1900 */
[----:B------:R-:W4:Y:S04]  /*0630*/  LDG.E R16, desc[UR8][R2.64+0x8] ;  /* 0x0000080802107981 */ /* 0x000f28000c1e1900 */
[----:B------:R-:W5:Y:S04]  /*0640*/  LDG.E R18, desc[UR8][R2.64+0xc] ;  /* 0x00000c0802127981 */ /* 0x000f68000c1e1900 */
[----:B------:R-:W5:Y:S04]  /*0650*/  LDG.E R20, desc[UR8][R2.64+0x10] ;  /* 0x0000100802147981 */ /* 0x000f68000c1e1900 */
[----:B------:R-:W5:Y:S04]  /*0660*/  LDG.E R22, desc[UR8][R2.64+0x14] ;  /* 0x0000140802167981 */ /* 0x000f68000c1e1900 */
[----:B------:R-:W5:Y:S04]  /*0670*/  LDG.E R24, desc[UR8][R2.64+0x18] ;  /* 0x0000180802187981 */ /* 0x000f68000c1e1900 */
[----:B------:R-:W5:Y:S01]  /*0680*/  LDG.E R28, desc[UR8][R2.64+0x1c] ;  /* 0x00001c08021c7981 */ /* 0x000f62000c1e1900 */
[----:B------:R-:W-:Y:S01]  /*0690*/  IADD3 R10, PT, PT, R10, 0x8, RZ ;  /* 0x000000080a0a7810 */ /* 0x000fe20007ffe0ff */
[----:B--2---:R-:W-:-:S04]  /*06a0*/  FFMA R11, R11, R11, R12 ;  /* 0x0000000b0b0b7223 */ /* 0x004fc8000000000c */
[----:B---3--:R-:W-:-:S04]  /*06b0*/  FFMA R11, R14, R14, R11 ;  /* 0x0000000e0e0b7223 */ /* 0x008fc8000000000b */
[----:B----4-:R-:W-:-:S04]  /*06c0*/  FFMA R11, R16, R16, R11 ;  /* 0x00000010100b7223 */ /* 0x010fc8000000000b */
[----:B-----5:R-:W-:-:S04]  /*06d0*/  FFMA R11, R18, R18, R11 ;  /* 0x00000012120b7223 */ /* 0x020fc8000000000b */
[----:B------:R-:W-:-:S04]  /*06e0*/  FFMA R11, R20, R20, R11 ;  /* 0x00000014140b7223 */ /* 0x000fc8000000000b */
[----:B------:R-:W-:-:S04]  /*06f0*/  FFMA R11, R22, R22, R11 ;  /* 0x00000016160b7223 */ /* 0x000fc8000000000b */
[----:B------:R-:W-:-:S04]  /*0700*/  FFMA R11, R24, R24, R11 ;  /* 0x00000018180b7223 */ /* 0x000fc8000000000b */
[----:B------:R-:W-:-:S07]  /*0710*/  FFMA R12, R28, R28, R11 ;  /* 0x0000001c1c0c7223 */ /* 0x000fce000000000b */
.L_x_4:
        /* <DEDUP_REMOVED lines=9> */
[----:B------:R-:W5:Y:S01]  /*07b0*/  LDG.E R18, desc[UR8][R2.64+0xc] ;  /* 0x00000c0802127981 */ /* 0x000f62000c1e1900 */
[----:B------:R-:W-:Y:S01]  /*07c0*/  IADD3 R10, PT, PT, R10, 0x4, RZ ;  /* 0x000000040a0a7810 */ /* 0x000fe20007ffe0ff */
[----:B--2---:R-:W-:-:S04]  /*07d0*/  FFMA R11, R11, R11, R12 ;  /* 0x0000000b0b0b7223 */ /* 0x004fc8000000000c */
[----:B---3--:R-:W-:-:S04]  /*07e0*/  FFMA R11, R14, R14, R11 ;  /* 0x0000000e0e0b7223 */ /* 0x008fc8000000000b */
[----:B----4-:R-:W-:-:S04]  /*07f0*/  FFMA R11, R16, R16, R11 ;  /* 0x00000010100b7223 */ /* 0x010fc8000000000b */
[----:B-----5:R-:W-:-:S07]  /*0800*/  FFMA R12, R18, R18, R11 ;  /* 0x00000012120c7223 */ /* 0x020fce000000000b */
.L_x_5:
[----:B------:R-:W-:Y:S05]  /*0810*/  @!P3 BRA `(.L_x_3) ;  /* 0x000000000030b947 */ /* 0x000fea0003800000 */
[----:B------:R-:W0:Y:S01]  /*0820*/  LDC.64 R2, c[0x0][0x380] ;  /* 0x0000e000ff027b82 */ /* 0x000e220000000a00 */
[----:B------:R-:W-:-:S05]  /*0830*/  IADD3 R9, PT, PT, R9, R10, RZ ;  /* 0x0000000a09097210 */ /* 0x000fca0007ffe0ff */
[----:B0-----:R-:W-:-:S05]  /*0840*/  IMAD.WIDE R2, R9, 0x4, R2 ;  /* 0x0000000409027825 */ /* 0x001fca00078e0202 */
[----:B------:R-:W2:Y:S01]  /*0850*/  LDG.E R9, desc[UR8][R2.64] ;  /* 0x0000000802097981 */ /* 0x000ea2000c1e1900 */
[----:B------:R-:W-:Y:S01]  /*0860*/  ISETP.NE.AND P3, PT, R6, 0x1, PT ;  /* 0x000000010600780c */ /* 0x000fe20003f65270 */
[----:B--2---:R-:W-:-:S12]  /*0870*/  FFMA R12, R9, R9, R12 ;  /* 0x00000009090c7223 */ /* 0x004fd8000000000c */
[----:B------:R-:W-:Y:S05]  /*0880*/  @!P3 BRA `(.L_x_3) ;  /* 0x000000000014b947 */ /* 0x000fea0003800000 */
[----:B------:R-:W-:Y:S01]  /*0890*/  ISETP.NE.AND P3, PT, R6, 0x2, PT ;  /* 0x000000020600780c */ /* 0x000fe20003f65270 */
[----:B------:R-:W2:-:S12]  /*08a0*/  LDG.E R9, desc[UR8][R2.64+0x4] ;  /* 0x0000040802097981 */ /* 0x000e98000c1e1900 */
[----:B------:R-:W3:Y:S01]  /*08b0*/  @P3 LDG.E R11, desc[UR8][R2.64+0x8] ;  /* 0x00000808020b3981 */ /* 0x000ee2000c1e1900 */
[----:B--2---:R-:W-:-:S04]  /*08c0*/  FFMA R12, R9, R9, R12 ;  /* 0x00000009090c7223 */ /* 0x004fc8000000000c */
[----:B---3--:R-:W-:-:S07]  /*08d0*/  @P3 FFMA R12, R11, R11, R12 ;  /* 0x0000000b0b0c3223 */ /* 0x008fce000000000c */
.L_x_3:
[----:B------:R-:W-:Y:S05]  /*08e0*/  @P2 BRA `(.L_x_6) ;  /* 0xfffffff800642947 */ /* 0x000fea000383ffff */
.L_x_0:
[----:B------:R-:W-:Y:S01]  /*08f0*/  IADD3 R0, PT, PT, R12, -0xd000000, RZ ;  /* 0xf30000000c007810 */ /* 0x000fe20007ffe0ff */
[----:B------:R0:W1:Y:S01]  /*0900*/  MUFU.RSQ R3, R12 ;  /* 0x0000000c00037308 */ /* 0x0000620000001400 */
[----:B------:R-:W-:Y:S02]  /*0910*/  BSSY.RECONVERGENT B0, `(.L_x_7) ;  /* 0x000000b000007945 */ /* 0x000fe40003800200 */
[----:B------:R-:W-:-:S13]  /*0920*/  ISETP.GT.U32.AND P0, PT, R0, 0x727fffff, PT ;  /* 0x727fffff0000780c */ /* 0x000fda0003f04070 */
[----:B0-----:R-:W-:Y:S05]  /*0930*/  @!P0 BRA `(.L_x_8) ;  /* 0x0000000000108947 */ /* 0x001fea0003800000 */
[----:B------:R-:W-:Y:S02]  /*0940*/  MOV R0, R12 ;  /* 0x0000000c00007202 */ /* 0x000fe40000000f00 */
[----:B------:R-:W-:-:S07]  /*0950*/  MOV R9, 0x970 ;  /* 0x0000097000097802 */ /* 0x000fce0000000f00 */
[----:B-1----:R-:W-:Y:S05]  /*0960*/  CALL.REL.NOINC `($__internal_0_$__cuda_sm20_sqrt_rn_f32_slowpath) ;  /* 0x0000000000307944 */ /* 0x002fea0003c00000 */
[----:B------:R-:W-:Y:S05]  /*0970*/  BRA `(.L_x_9) ;  /* 0x0000000000107947 */ /* 0x000fea0003800000 */
.L_x_8:
[C---:B-1----:R-:W-:Y:S01]  /*0980*/  FMUL.FTZ R7, R3.reuse, R12 ;  /* 0x0000000c03077220 */ /* 0x042fe20000410000 */
[----:B------:R-:W-:-:S03]  /*0990*/  FMUL.FTZ R0, R3, 0.5 ;  /* 0x3f00000003007820 */ /* 0x000fc60000410000 */
[----:B------:R-:W-:-:S04]  /*09a0*/  FFMA R12, -R7, R7, R12 ;  /* 0x00000007070c7223 */ /* 0x000fc8000000010c */
[----:B------:R-:W-:-:S07]  /*09b0*/  FFMA R7, R12, R0, R7 ;  /* 0x000000000c077223 */ /* 0x000fce0000000007 */
.L_x_9:
[----:B------:R-:W-:Y:S05]  /*09c0*/  BSYNC.RECONVERGENT B0 ;  /* 0x0000000000007941 */ /* 0x000fea0003800200 */
.L_x_7:
[----:B------:R-:W0:Y:S01]  /*09d0*/  LDC.64 R2, c[0x0][0x388] ;  /* 0x0000e200ff027b82 */ /* 0x000e220000000a00 */
[----:B------:R-:W1:Y:S02]  /*09e0*/  LDCU UR4, c[0x0][0x394] ;  /* 0x00007280ff0477ac */ /* 0x000e640008000800 */
[----:B-1----:R-:W-:-:S04]  /*09f0*/  IMAD R5, R5, UR4, R4 ;  /* 0x0000000405057c24 */ /* 0x002fc8000f8e0204 */
[----:B0-----:R-:W-:-:S05]  /*0a00*/  IMAD.WIDE R2, R5, 0x4, R2 ;  /* 0x0000000405027825 */ /* 0x001fca00078e0202 */
[----:B------:R-:W-:Y:S01]  /*0a10*/  STG.E desc[UR8][R2.64], R7 ;  /* 0x0000000702007986 */ /* 0x000fe2000c101908 */
[----:B------:R-:W-:Y:S05]  /*0a20*/  EXIT ;  /* 0x000000000000794d */ /* 0x000fea0003800000 */
        .weak           $__internal_0_$__cuda_sm20_sqrt_rn_f32_slowpath
        .type           $__internal_0_$__cuda_sm20_sqrt_rn_f32_slowpath,@function
        .size           $__internal_0_$__cuda_sm20_sqrt_rn_f32_slowpath,(.L_x_13 - $__internal_0_$__cuda_sm20_sqrt_rn_f32_slowpath)
$__internal_0_$__cuda_sm20_sqrt_rn_f32_slowpath:
[----:B------:R-:W-:-:S13]  /*0a30*/  LOP3.LUT P0, RZ, R0, 0x7fffffff, RZ, 0xc0, !PT ;  /* 0x7fffffff00ff7812 */ /* 0x000fda000780c0ff */
[----:B------:R-:W-:Y:S01]  /*0a40*/  @!P0 MOV R2, R0 ;  /* 0x0000000000028202 */ /* 0x000fe20000000f00 */
[----:B------:R-:W-:Y:S06]  /*0a50*/  @!P0 BRA `(.L_x_10) ;  /* 0x0000000000408947 */ /* 0x000fec0003800000 */
[----:B------:R-:W-:-:S13]  /*0a60*/  FSETP.GEU.FTZ.AND P0, PT, R0, RZ, PT ;  /* 0x000000ff0000720b */ /* 0x000fda0003f1e000 */
[----:B------:R-:W-:Y:S01]  /*0a70*/  @!P0 MOV R2, 0x7fffffff ;  /* 0x7fffffff00028802 */ /* 0x000fe20000000f00 */
[----:B------:R-:W-:Y:S06]  /*0a80*/  @!P0 BRA `(.L_x_10) ;  /* 0x0000000000348947 */ /* 0x000fec0003800000 */
[----:B------:R-:W-:-:S13]  /*0a90*/  FSETP.GTU.FTZ.AND P0, PT, |R0|, +INF , PT ;  /* 0x7f8000000000780b */ /* 0x000fda0003f1c200 */
[----:B------:R-:W-:Y:S01]  /*0aa0*/  @P0 FADD.FTZ R2, R0, 1 ;  /* 0x3f80000000020421 */ /* 0x000fe20000010000 */
[----:B------:R-:W-:Y:S06]  /*0ab0*/  @P0 BRA `(.L_x_10) ;  /* 0x0000000000280947 */ /* 0x000fec0003800000 */
[----:B------:R-:W-:-:S13]  /*0ac0*/  FSETP.NEU.FTZ.AND P0, PT, |R0|, +INF , PT ;  /* 0x7f8000000000780b */ /* 0x000fda0003f1d200 */
[----:B------:R-:W-:-:S04]  /*0ad0*/  @P0 FFMA R3, R0, 1.84467440737095516160e+19, RZ ;  /* 0x5f80000000030823 */ /* 0x000fc800000000ff */
[----:B------:R-:W0:Y:S02]  /*0ae0*/  @P0 MUFU.RSQ R2, R3 ;  /* 0x0000000300020308 */ /* 0x000e240000001400 */
[----:B0-----:R-:W-:Y:S01]  /*0af0*/  @P0 FMUL.FTZ R6, R3, R2 ;  /* 0x0000000203060220 */ /* 0x001fe20000410000 */
[----:B------:R-:W-:Y:S01]  /*0b00*/  @P0 FMUL.FTZ R8, R2, 0.5 ;  /* 0x3f00000002080820 */ /* 0x000fe20000410000 */
[----:B------:R-:W-:Y:S02]  /*0b10*/  @!P0 MOV R2, R0 ;  /* 0x0000000000028202 */ /* 0x000fe40000000f00 */
[----:B------:R-:W-:-:S04]  /*0b20*/  @P0 FADD.FTZ R7, -R6, -RZ ;  /* 0x800000ff06070221 */ /* 0x000fc80000010100 */
[----:B------:R-:W-:-:S04]  /*0b30*/  @P0 FFMA R7, R6, R7, R3 ;  /* 0x0000000706070223 */ /* 0x000fc80000000003 */
[----:B------:R-:W-:-:S04]  /*0b40*/  @P0 FFMA R7, R7, R8, R6 ;  /* 0x0000000807070223 */ /* 0x000fc80000000006 */
[----:B------:R-:W-:-:S07]  /*0b50*/  @P0 FMUL.FTZ R2, R7, 2.3283064365386962891e-10 ;  /* 0x2f80000007020820 */ /* 0x000fce0000410000 */
.L_x_10:
[----:B------:R-:W-:Y:S01]  /*0b60*/  HFMA2 R3, -RZ, RZ, 0, 0 ;  /* 0x00000000ff037431 */ /* 0x000fe200000001ff */
[----:B------:R-:W-:Y:S02]  /*0b70*/  MOV R7, R2 ;  /* 0x0000000200077202 */ /* 0x000fe40000000f00 */
[----:B------:R-:W-:-:S04]  /*0b80*/  MOV R2, R9 ;  /* 0x0000000900027202 */ /* 0x000fc80000000f00 */
[----:B------:R-:W-:Y:S05]  /*0b90*/  RET.REL.NODEC R2 `(_Z10svd_kernelPKfPfiiii) ;  /* 0xfffffff402187950 */ /* 0x000fea0003c3ffff */
.L_x_11:
[----:B------:R-:W-:-:S00]  /*0ba0*/  BRA `(.L_x_11) ;  /* 0xfffffffc00fc7947 */ /* 0x000fc0000383ffff */
[----:B------:R-:W-:-:S00]  /*0bb0*/  NOP ;  /* 0x0000000000007918 */ /* 0x000fc00000000000 */
        /* <DEDUP_REMOVED lines=12> */
.L_x_13:


//--------------------- .text._Z17avg_pool2d_kernelPKfPfiiiiii --------------------------
	.section	.text._Z17avg_pool2d_kernelPKfPfiiiiii,"ax",@progbits
	.align	128
        .global         _Z17avg_pool2d_kernelPKfPfiiiiii
        .type           _Z17avg_pool2d_kernelPKfPfiiiiii,@function
        .size           _Z17avg_pool2d_kernelPKfPfiiiiii,(.L_x_15 - _Z17avg_pool2d_kernelPKfPfiiiiii)
        .other          _Z17avg_pool2d_kernelPKfPfiiiiii,@"STO_CUDA_ENTRY STV_DEFAULT"
_Z17avg_pool2d_kernelPKfPfiiiiii:
.text._Z17avg_pool2d_kernelPKfPfiiiiii:
[----:B------:R-:W-:Y:S01]  /*0000*/  LDC R1, c[0x0][0x37c] ;  /* 0x0000df00ff017b82 */ /* 0x000fe20000000800 */
[----:B------:R-:W0:Y:S07]  /*0010*/  S2R R2, SR_TID.Y ;  /* 0x0000000000027919 */ /* 0x000e2e0000002200 */
[----:B------:R-:W1:Y:S01]  /*0020*/  LDC R6, c[0x0][0x368] ;  /* 0x0000da00ff067b82 */ /* 0x000e620000000800 */
[----:B------:R-:W2:Y:S01]  /*0030*/  LDCU.64 UR8, c[0x0][0x390] ;  /* 0x00007200ff0877ac */ /* 0x000ea20008000a00 */
[----:B------:R-:W1:Y:S01]  /*0040*/  S2R R3, SR_TID.Z ;  /* 0x0000000000037919 */ /* 0x000e620000002300 */
[----:B------:R-:W3:Y:S01]  /*0050*/  LDCU UR7, c[0x0][0x3a0] ;  /* 0x00007400ff0777ac */ /* 0x000ee20008000800 */
[----:B------:R-:W4:Y:S04]  /*0060*/  S2R R0, SR_TID.X ;  /* 0x0000000000007919 */ /* 0x000f280000002100 */
[----:B------:R-:W0:Y:S08]  /*0070*/  S2UR UR5, SR_CTAID.Y ;  /* 0x00000000000579c3 */ /* 0x000e300000002600 */
[----:B------:R-:W0:Y:S08]  /*0080*/  LDC R7, c[0x0][0x364] ;  /* 0x0000d900ff077b82 */ /* 0x000e300000000800 */
[----:B------:R-:W1:Y:S08]  /*0090*/  S2UR UR4, SR_CTAID.Z ;  /* 0x00000000000479c3 */ /* 0x000e700000002700 */
[----:B------:R-:W5:Y:S08]  /*00a0*/  S2UR UR6, SR_CTAID.X ;  /* 0x00000000000679c3 */ /* 0x000f700000002500 */
[----:B------:R-:W5:Y:S01]  /*00b0*/  LDC R9, c[0x0][0x360] ;  /* 0x0000d800ff097b82 */ /* 0x000f620000000800 */
[----:B0-----:R-:W-:-:S05]  /*00c0*/  IMAD R7, R7, UR5, R2 ;  /* 0x0000000507077c24 */ /* 0x001fca000f8e0202 */
[----:B--2---:R-:W-:Y:S01]  /*00d0*/  ISETP.GE.AND P0, PT, R7, UR9, PT ;  /* 0x0000000907007c0c */ /* 0x004fe2000bf06270 */
[----:B-1----:R-:W-:-:S05]  /*00e0*/  IMAD R6, R6, UR4, R3 ;  /* 0x0000000406067c24 */ /* 0x002fca000f8e0203 */
[----:B------:R-:W-:Y:S01]  /*00f0*/  ISETP.GE.OR P0, PT, R6, UR8, P0 ;  /* 0x0000000806007c0c */ /* 0x000fe20008706670 */
[----:B-----5:R-:W-:-:S05]  /*0100*/  IMAD R9, R9, UR6, RZ ;  /* 0x0000000609097c24 */ /* 0x020fca000f8e02ff */
[----:B----4-:R-:W-:-:S04]  /*0110*/  IADD3 R8, PT, PT, R9, R0, RZ ;  /* 0x0000000009087210 */ /* 0x010fc80007ffe0ff */
[----:B---3--:R-:W-:-:S13]  /*0120*/  ISETP.GE.OR P0, PT, R8, UR7, P0 ;  /* 0x0000000708007c0c */ /* 0x008fda0008706670 */
[----:B------:R-:W-:Y:S05]  /*0130*/  @P0 EXIT ;  /* 0x000000000000094d */ /* 0x000fea0003800000 */
[----:B------:R-:W0:Y:S01]  /*0140*/  LDC.64 R4, c[0x0][0x398] ;  /* 0x0000e600ff047b82 */ /* 0x000e220000000a00 */
[----:B------:R-:W-:Y:S01]  /*0150*/  SHF.L.U32 R10, R0, 0x1, RZ ;  /* 0x00000001000a7819 */ /* 0x000fe200000006ff */
[----:B------:R-:W-:Y:S01]  /*0160*/  IMAD R11, R6, UR9, R7 ;  /* 0x00000009060b7c24 */ /* 0x000fe2000f8e0207 */
[----:B------:R-:W-:Y:S01]  /*0170*/  SHF.L.U32 R7, R8, 0x1, RZ ;  /* 0x0000000108077819 */ /* 0x000fe200000006ff */
[----:B------:R-:W1:Y:S01]  /*0180*/  LDCU.64 UR4, c[0x0][0x358] ;  /* 0x00006b00ff0477ac */ /* 0x000e620008000a00 */
[----:B------:R-:W-:-:S03]  /*0190*/  IADD3 R12, PT, PT, R10, 0x1, RZ ;  /* 0x000000010a0c7810 */ /* 0x000fc60007ffe0ff */
[----:B------:R-:W2:Y:S01]  /*01a0*/  LDC.64 R2, c[0x0][0x380] ;  /* 0x0000e000ff027b82 */ /* 0x000ea20000000a00 */
[----:B------:R-:W-:Y:S01]  /*01b0*/  LEA R9, R9, R12, 0x1 ;  /* 0x0000000c09097211 */ /* 0x000fe200078e08ff */
[----:B------:R-:W3:Y:S01]  /*01c0*/  LDCU UR6, c[0x0][0x3a4] ;  /* 0x00007480ff0677ac */ /* 0x000ee20008000800 */
[-C--:B0-----:R-:W-:Y:S01]  /*01d0*/  ISETP.GE.AND P1, PT, R10, R5.reuse, PT ;  /* 0x000000050a00720c */ /* 0x081fe20003f26270 */
[-C--:B------:R-:W-:Y:S01]  /*01e0*/  IMAD R6, R11, R4.reuse, R7 ;  /* 0x000000040b067224 */ /* 0x080fe200078e0207 */
[-C--:B------:R-:W-:Y:S02]  /*01f0*/  ISETP.GE.AND P0, PT, R12, R5.reuse, PT ;  /* 0x000000050c00720c */ /* 0x080fe40003f06270 */
[CC--:B------:R-:W-:Y:S02]  /*0200*/  ISETP.GE.OR P2, PT, R7.reuse, R4.reuse, P1 ;  /* 0x000000040700720c */ /* 0x0c0fe40000f46670 */
[-C--:B------:R-:W-:Y:S01]  /*0210*/  ISETP.GE.OR P3, PT, R7, R4.reuse, P0 ;  /* 0x000000040700720c */ /* 0x080fe20000766670 */
[CC--:B------:R-:W-:Y:S01]  /*0220*/  IMAD R7, R6.reuse, R5.reuse, R10 ;  /* 0x0000000506077224 */ /* 0x0c0fe200078e020a */
[CC--:B------:R-:W-:Y:S01]  /*0230*/  ISETP.GE.OR P1, PT, R9.reuse, R4.reuse, P1 ;  /* 0x000000040900720c */ /* 0x0c0fe20000f26670 */
[----:B------:R-:W-:Y:S01]  /*0240*/  IMAD R5, R6, R5, R5 ;  /* 0x0000000506057224 */ /* 0x000fe200078e0205 */
[----:B------:R-:W-:Y:S01]  /*0250*/  ISETP.GE.OR P0, PT, R9, R4, P0 ;  /* 0x000000040900720c */ /* 0x000fe20000706670 */
[----:B--2---:R-:W-:-:S03]  /*0260*/  IMAD.WIDE R6, R7, 0x4, R2 ;  /* 0x0000000407067825 */ /* 0x004fc600078e0202 */
[----:B------:R-:W-:-:S03]  /*0270*/  IADD3 R5, PT, PT, R10, R5, RZ ;  /* 0x000000050a057210 */ /* 0x000fc60007ffe0ff */
[----:B-1----:R-:W2:Y:S02]  /*0280*/  @!P2 LDG.E R13, desc[UR4][R6.64] ;  /* 0x00000004060da981 */ /* 0x002ea4000c1e1900 */
[----:B------:R-:W-:Y:S02]  /*0290*/  IMAD.WIDE R2, R5, 0x4, R2 ;  /* 0x0000000405027825 */ /* 0x000fe400078e0202 */
[----:B------:R-:W4:Y:S01]  /*02a0*/  @!P3 LDG.E R10, desc[UR4][R6.64+0x4] ;  /* 0x00000404060ab981 */ /* 0x000f22000c1e1900 */
[----:B------:R-:W0:Y:S03]  /*02b0*/  LDC.64 R4, c[0x0][0x388] ;  /* 0x0000e200ff047b82 */ /* 0x000e260000000a00 */
[----:B------:R-:W5:Y:S04]  /*02c0*/  @!P1 LDG.E R12, desc[UR4][R2.64] ;  /* 0x00000004020c9981 */ /* 0x000f68000c1e1900 */
[----:B------:R-:W5:Y:S01]  /*02d0*/  @!P0 LDG.E R14, desc[UR4][R2.64+0x4] ;  /* 0x00000404020e8981 */ /* 0x000f62000c1e1900 */
[----:B------:R-:W-:-:S02]  /*02e0*/  HFMA2 R9, -RZ, RZ, 0, 0 ;  /* 0x00000000ff097431 */ /* 0x000fc400000001ff */
[----:B------:R-:W-:-:S04]  /*02f0*/  IMAD R11, R11, UR7, R8 ;  /* 0x000000070b0b7c24 */ /* 0x000fc8000f8e0208 */
[----:B---3--:R-:W-:-:S04]  /*0300*/  IMAD R11, R11, UR6, R0 ;  /* 0x000000060b0b7c24 */ /* 0x008fc8000f8e0200 */
[----:B0-----:R-:W-:-:S04]  /*0310*/  IMAD.WIDE R4, R11, 0x4, R4 ;  /* 0x000000040b047825 */ /* 0x001fc800078e0204 */
[----:B--2---:R-:W-:-:S04]  /*0320*/  @!P2 FADD R9, RZ, R13 ;  /* 0x0000000dff09a221 */ /* 0x004fc80000000000 */
[----:B----4-:R-:W-:-:S04]  /*0330*/  @!P3 FADD R9, R9, R10 ;  /* 0x0000000a0909b221 */ /* 0x010fc80000000000 */
[----:B-----5:R-:W-:-:S04]  /*0340*/  @!P1 FADD R9, R9, R12 ;  /* 0x0000000c09099221 */ /* 0x020fc80000000000 */
[----:B------:R-:W-:-:S04]  /*0350*/  @!P0 FADD R9, R9, R14 ;  /* 0x0000000e09098221 */ /* 0x000fc80000000000 */
[----:B------:R-:W-:-:S05]  /*0360*/  FMUL R9, R9, 0.25 ;  /* 0x3e80000009097820 */ /* 0x000fca0000400000 */
[----:B------:R-:W-:Y:S01]  /*0370*/  STG.E desc[UR4][R4.64], R9 ;  /* 0x0000000904007986 */ /* 0x000fe2000c101904 */
[----:B------:R-:W-:Y:S05]  /*0380*/  EXIT ;  /* 0x000000000000794d */ /* 0x000fea0003800000 */
.L_x_12:
        /* <DEDUP_REMOVED lines=15> */
.L_x_15:


//--------------------- .nv.shared.reserved.0     --------------------------
	.section	.nv.shared.reserved.0,"aw",@nobits
	.weak		__nv_reservedSMEM_offset_0_alias
	.size		__nv_reservedSMEM_offset_0_alias, 0, 64
	.other		__nv_reservedSMEM_offset_0_alias,@"STO_CUDA_RESERVED_SHARED STV_DEFAULT"
__nv_reservedSMEM_offset_0_alias:
	.zero		0
	.zero		64


//--------------------- .nv.constant0._Z10svd_kernelPKfPfiiii --------------------------
	.section	.nv.constant0._Z10svd_kernelPKfPfiiii,"a",@progbits
	.sectionflags	@""
	.align	4
.nv.constant0._Z10svd_kernelPKfPfiiii:
	.zero		928


//--------------------- .nv.constant0._Z17avg_pool2d_kernelPKfPfiiiiii --------------------------
	.section	.nv.constant0._Z17avg_pool2d_kernelPKfPfiiiiii,"a",@progbits
	.sectionflags	@""
	.align	4
.nv.constant0._Z17avg_pool2d_kernelPKfPfiiiiii:
	.zero		936


//--------------------- SYMBOLS --------------------------

	.type		.nv.reservedSmem.offset0,@object
	.size		.nv.reservedSmem.offset0,0x4
